//
// Generated by NVIDIA NVVM Compiler
//
// Compiler Build ID: CL-36424714
// Cuda compilation tools, release 13.0, V13.0.88
// Based on NVVM 20.0.0
//

.version 9.0
.target sm_100
.address_size 64

	// .globl	_Z8multiplyPiS_S_

.visible .entry _Z8multiplyPiS_S_(
	.param .u64 .ptr .align 1 _Z8multiplyPiS_S__param_0,
	.param .u64 .ptr .align 1 _Z8multiplyPiS_S__param_1,
	.param .u64 .ptr .align 1 _Z8multiplyPiS_S__param_2
)
{
	.reg .b32 	%r<7>;
	.reg .b64 	%rd<13>;

	ld.param.u64 	%rd1, [_Z8multiplyPiS_S__param_0];
	ld.param.u64 	%rd2, [_Z8multiplyPiS_S__param_1];
	ld.param.u64 	%rd3, [_Z8multiplyPiS_S__param_2];
	cvta.to.global.u64 	%rd4, %rd3;
	cvta.to.global.u64 	%rd5, %rd2;
	cvta.to.global.u64 	%rd6, %rd1;
	mov.u32 	%r1, %tid.x;
	mov.u32 	%r2, %tid.y;
	mov.u32 	%r3, %tid.z;
	mul.wide.u32 	%rd7, %r1, 4;
	add.s64 	%rd8, %rd6, %rd7;
	ld.global.u32 	%r4, [%rd8];
	mul.wide.u32 	%rd9, %r2, 4;
	add.s64 	%rd10, %rd5, %rd9;
	ld.global.u32 	%r5, [%rd10];
	mul.lo.s32 	%r6, %r5, %r4;
	mul.wide.u32 	%rd11, %r3, 4;
	add.s64 	%rd12, %rd4, %rd11;
	st.global.u32 	[%rd12], %r6;
	ret;

}


// ===== COMPILED SASS (sm_100) =====

	.target	sm_100

	.elftype	@"ET_EXEC"


//--------------------- .note.nv.tkinfo           --------------------------
	.section	.note.nv.tkinfo,"",@"SHT_NOTE"
	.sectionflags	@"SHF_NOTE_NV_TKINFO"
	.tkinfo
        /*0018*/ 	.word	0x00000002
        /*0030*/ 	.string	""
        /*0030*/ 	.string	"ptxas"
        /*0030*/ 	.string	"Cuda compilation tools, release 13.0, V13.0.88"
        /*0030*/ 	.string	"Build cuda_13.0.r13.0/compiler.36424714_0"
        /*0030*/ 	.string	"-arch sm_100 -m 64 "



//--------------------- .note.nv.cuinfo           --------------------------
	.section	.note.nv.cuinfo,"",@"SHT_NOTE"
	.sectionflags	@"SHF_NOTE_NV_CUINFO"
        /*0018*/ 	.short	0x0002
        /*001a*/ 	.short	0x0064
        /*001c*/ 	.short	0x0082
	.zero		2


//--------------------- .nv.info                  --------------------------
	.section	.nv.info,"",@"SHT_CUDA_INFO"
	.align	4


	//----- nvinfo : EIATTR_REGCOUNT
	.align		4
        /*0000*/ 	.byte	0x04, 0x2f
        /*0002*/ 	.short	(.L_1 - .L_0)
	.align		4
.L_0:
        /*0004*/ 	.word	index@(_Z8multiplyPiS_S_)
        /*0008*/ 	.word	0x0000000c


	//----- nvinfo : EIATTR_FRAME_SIZE
	.align		4
.L_1:
        /*000c*/ 	.byte	0x04, 0x11
        /*000e*/ 	.short	(.L_3 - .L_2)
	.align		4
.L_2:
        /*0010*/ 	.word	index@(_Z8multiplyPiS_S_)
        /*0014*/ 	.word	0x00000000


	//----- nvinfo : EIATTR_MIN_STACK_SIZE
	.align		4
.L_3:
        /*0018*/ 	.byte	0x04, 0x12
        /*001a*/ 	.short	(.L_5 - .L_4)
	.align		4
.L_4:
        /*001c*/ 	.word	index@(_Z8multiplyPiS_S_)
        /*0020*/ 	.word	0x00000000
.L_5:


//--------------------- .nv.compat                --------------------------
	.section	.nv.compat,"",@"SHT_CUDA_COMPAT_INFO"
	.align	4
        /*0000*/ 	.byte	0x02, 0x09, 0x00, 0x00, 0x02, 0x02, 0x01, 0x00, 0x02, 0x05, 0x05, 0x00, 0x03, 0x07, 0x01, 0x01
        /*0010*/ 	.byte	0x02, 0x03, 0x00, 0x00, 0x02, 0x06, 0x01, 0x00, 0x04, 0x0b, 0x08, 0x00, 0x09, 0x00, 0x00, 0x00
        /*0020*/ 	.byte	0x00, 0x00, 0x00, 0x00


//--------------------- .nv.info._Z8multiplyPiS_S_ --------------------------
	.section	.nv.info._Z8multiplyPiS_S_,"",@"SHT_CUDA_INFO"
	.sectionflags	@""
	.align	4


	//----- nvinfo : EIATTR_CUDA_API_VERSION
	.align		4
        /*0000*/ 	.byte	0x04, 0x37
        /*0002*/ 	.short	(.L_7 - .L_6)
.L_6:
        /*0004*/ 	.word	0x00000082


	//----- nvinfo : EIATTR_KPARAM_INFO
	.align		4
.L_7:
        /*0008*/ 	.byte	0x04, 0x17
        /*000a*/ 	.short	(.L_9 - .L_8)
.L_8:
        /*000c*/ 	.word	0x00000000
        /*0010*/ 	.short	0x0002
        /*0012*/ 	.short	0x0010
        /*0014*/ 	.byte	0x00, 0xf5, 0x21, 0x00


	//----- nvinfo : EIATTR_KPARAM_INFO
	.align		4
.L_9:
        /*0018*/ 	.byte	0x04, 0x17
        /*001a*/ 	.short	(.L_11 - .L_10)
.L_10:
        /*001c*/ 	.word	0x00000000
        /*0020*/ 	.short	0x0001
        /*0022*/ 	.short	0x0008
        /*0024*/ 	.byte	0x00, 0xf5, 0x21, 0x00


	//----- nvinfo : EIATTR_KPARAM_INFO
	.align		4
.L_11:
        /*0028*/ 	.byte	0x04, 0x17
        /*002a*/ 	.short	(.L_13 - .L_12)
.L_12:
        /*002c*/ 	.word	0x00000000
        /*0030*/ 	.short	0x0000
        /*0032*/ 	.short	0x0000
        /*0034*/ 	.byte	0x00, 0xf5, 0x21, 0x00


	//----- nvinfo : EIATTR_SPARSE_MMA_MASK
	.align		4
.L_13:
        /*0038*/ 	.byte	0x03, 0x50
        /*003a*/ 	.short	0x0000


	//----- nvinfo : EIATTR_MAXREG_COUNT
	.align		4
        /*003c*/ 	.byte	0x03, 0x1b
        /*003e*/ 	.short	0x00ff


	//----- nvinfo : EIATTR_MERCURY_ISA_VERSION
	.align		4
        /*0040*/ 	.byte	0x03, 0x5f
        /*0042*/ 	.short	0x0101


	//----- nvinfo : EIATTR_VRC_CTA_INIT_COUNT
	.align		4
        /*0044*/ 	.byte	0x02, 0x4a
	.zero		1
	.zero		1


	//----- nvinfo : EIATTR_EXIT_INSTR_OFFSETS
	.align		4
        /*0048*/ 	.byte	0x04, 0x1c
        /*004a*/ 	.short	(.L_15 - .L_14)


	//   ....[0]....
.L_14:
        /*004c*/ 	.word	0x000000f0


	//----- nvinfo : EIATTR_CBANK_PARAM_SIZE
	.align		4
.L_15:
        /*0050*/ 	.byte	0x03, 0x19
        /*0052*/ 	.short	0x0018


	//----- nvinfo : EIATTR_PARAM_CBANK
	.align		4
        /*0054*/ 	.byte	0x04, 0x0a
        /*0056*/ 	.short	(.L_17 - .L_16)
	.align		4
.L_16:
        /*0058*/ 	.word	index@(.nv.constant0._Z8multiplyPiS_S_)
        /*005c*/ 	.short	0x0380
        /*005e*/ 	.short	0x0018


	//----- nvinfo : EIATTR_SW_WAR
	.align		4
.L_17:
        /*0060*/ 	.byte	0x04, 0x36
        /*0062*/ 	.short	(.L_19 - .L_18)
.L_18:
        /*0064*/ 	.word	0x00000008
.L_19:


//--------------------- .nv.callgraph             --------------------------
	.section	.nv.callgraph,"",@"SHT_CUDA_CALLGRAPH"
	.align	4
	.sectionentsize	8
	.align		4
        /*0000*/ 	.word	0x00000000
	.align		4
        /*0004*/ 	.word	0xffffffff
	.align		4
        /*0008*/ 	.word	0x00000000
	.align		4
        /*000c*/ 	.word	0xfffffffe
	.align		4
        /*0010*/ 	.word	0x00000000
	.align		4
        /*0014*/ 	.word	0xfffffffd
	.align		4
        /*0018*/ 	.word	0x00000000
	.align		4
        /*001c*/ 	.word	0xfffffffc


//--------------------- .text._Z8multiplyPiS_S_   --------------------------
	.section	.text._Z8multiplyPiS_S_,"ax",@progbits
	.align	128
        .global         _Z8multiplyPiS_S_
        .type           _Z8multiplyPiS_S_,@function
        .size           _Z8multiplyPiS_S_,(.L_x_1 - _Z8multiplyPiS_S_)
        .other          _Z8multiplyPiS_S_,@"STO_CUDA_ENTRY STV_DEFAULT"
_Z8multiplyPiS_S_:
.text._Z8multiplyPiS_S_:
[----:B------:R-:W-:Y:S01]  /*0000*/  LDC R1, c[0x0][0x37c] ;  /* 0x0000df00ff017b82 */ /* 0x000fe20000000800 */
[----:B------:R-:W0:Y:S07]  /*0010*/  S2R R7, SR_TID.X ;  /* 0x0000000000077919 */ /* 0x000e2e0000002100 */
[----:B------:R-:W0:Y:S01]  /*0020*/  LDC.64 R2, c[0x0][0x380] ;  /* 0x0000e000ff027b82 */ /* 0x000e220000000a00 */
[----:B------:R-:W1:Y:S01]  /*0030*/  LDCU.64 UR4, c[0x0][0x358] ;  /* 0x00006b00ff0477ac */ /* 0x000e620008000a00 */
[----:B------:R-:W2:Y:S06]  /*0040*/  S2R R9, SR_TID.Y ;  /* 0x0000000000097919 */ /* 0x000eac0000002200 */
[----:B------:R-:W2:Y:S01]  /*0050*/  LDC.64 R4, c[0x0][0x388] ;  /* 0x0000e200ff047b82 */ /* 0x000ea20000000a00 */
[----:B0-----:R-:W-:-:S07]  /*0060*/  IMAD.WIDE.U32 R2, R7, 0x4, R2 ;  /* 0x0000000407027825 */ /* 0x001fce00078e0002 */
[----:B------:R-:W0:Y:S01]  /*0070*/  LDC.64 R6, c[0x0][0x390] ;  /* 0x0000e400ff067b82 */ /* 0x000e220000000a00 */
[----:B--2---:R-:W-:Y:S01]  /*0080*/  IMAD.WIDE.U32 R4, R9, 0x4, R4 ;  /* 0x0000000409047825 */ /* 0x004fe200078e0004 */
[----:B-1----:R-:W2:Y:S05]  /*0090*/  LDG.E R2, desc[UR4][R2.64] ;  /* 0x0000000402027981 */ /* 0x002eaa000c1e1900 */
[----:B------:R-:W2:Y:S01]  /*00a0*/  LDG.E R5, desc[UR4][R4.64] ;  /* 0x0000000404057981 */ /* 0x000ea2000c1e1900 */
[----:B------:R-:W0:Y:S02]  /*00b0*/  S2R R9, SR_TID.Z ;  /* 0x0000000000097919 */ /* 0x000e240000002300 */
[----:B0-----:R-:W-:-:S04]  /*00c0*/  IMAD.WIDE.U32 R6, R9, 0x4, R6 ;  /* 0x0000000409067825 */ /* 0x001fc800078e0006 */
[----:B--2---:R-:W-:-:S05]  /*00d0*/  IMAD R9, R2, R5, RZ ;  /* 0x0000000502097224 */ /* 0x004fca00078e02ff */
[----:B------:R-:W-:Y:S01]  /*00e0*/  STG.E desc[UR4][R6.64], R9 ;  /* 0x0000000906007986 */ /* 0x000fe2000c101904 */
[----:B------:R-:W-:Y:S05]  /*00f0*/  EXIT ;  /* 0x000000000000794d */ /* 0x000fea0003800000 */
.L_x_0:
[----:B------:R-:W-:-:S00]  /*0100*/  BRA `(.L_x_0) ;  /* 0xfffffffc00fc7947 */ /* 0x000fc0000383ffff */
[----:B------:R-:W-:-:S00]  /*0110*/  NOP ;  /* 0x0000000000007918 */ /* 0x000fc00000000000 */
        /* <DEDUP_REMOVED lines=14> */
.L_x_1:


//--------------------- .nv.shared.reserved.0     --------------------------
	.section	.nv.shared.reserved.0,"aw",@nobits
	.weak		__nv_reservedSMEM_offset_0_alias
	.size		__nv_reservedSMEM_offset_0_alias, 0, 64
	.other		__nv_reservedSMEM_offset_0_alias,@"STO_CUDA_RESERVED_SHARED STV_DEFAULT"
__nv_reservedSMEM_offset_0_alias:
	.zero		0
	.zero		64


//--------------------- .nv.constant0._Z8multiplyPiS_S_ --------------------------
	.section	.nv.constant0._Z8multiplyPiS_S_,"a",@progbits
	.sectionflags	@""
	.align	4
.nv.constant0._Z8multiplyPiS_S_:
	.zero		920


//--------------------- SYMBOLS --------------------------

	.type		.nv.reservedSmem.offset0,@object
	.size		.nv.reservedSmem.offset0,0x4
